//
// Generated by NVIDIA NVVM Compiler
//
// Compiler Build ID: CL-36424714
// Cuda compilation tools, release 13.0, V13.0.88
// Based on NVVM 20.0.0
//

.version 9.0
.target sm_100
.address_size 64

	// .globl	_Z14sumBlockKernelPiS_i
.extern .shared .align 16 .b8 sharedData[];

.visible .entry _Z14sumBlockKernelPiS_i(
	.param .u64 .ptr .align 1 _Z14sumBlockKernelPiS_i_param_0,
	.param .u64 .ptr .align 1 _Z14sumBlockKernelPiS_i_param_1,
	.param .u32 _Z14sumBlockKernelPiS_i_param_2
)
{
	.reg .pred 	%p<6>;
	.reg .b32 	%r<20>;
	.reg .b64 	%rd<9>;

	ld.param.u64 	%rd1, [_Z14sumBlockKernelPiS_i_param_0];
	ld.param.u64 	%rd2, [_Z14sumBlockKernelPiS_i_param_1];
	ld.param.u32 	%r8, [_Z14sumBlockKernelPiS_i_param_2];
	mov.u32 	%r1, %ctaid.x;
	mov.u32 	%r19, %ntid.x;
	mov.u32 	%r3, %tid.x;
	mad.lo.s32 	%r4, %r1, %r19, %r3;
	setp.ge.s32 	%p1, %r4, %r8;
	shl.b32 	%r9, %r3, 2;
	mov.u32 	%r10, sharedData;
	add.s32 	%r5, %r10, %r9;
	@%p1 bra 	$L__BB0_2;
	cvta.to.global.u64 	%rd3, %rd2;
	mul.wide.s32 	%rd4, %r4, 4;
	add.s64 	%rd5, %rd3, %rd4;
	ld.global.u32 	%r12, [%rd5];
	st.shared.u32 	[%r5], %r12;
	bra.uni 	$L__BB0_3;
$L__BB0_2:
	mov.b32 	%r11, 0;
	st.shared.u32 	[%r5], %r11;
$L__BB0_3:
	bar.sync 	0;
	setp.lt.u32 	%p2, %r19, 2;
	@%p2 bra 	$L__BB0_7;
$L__BB0_4:
	shr.u32 	%r7, %r19, 1;
	setp.ge.u32 	%p3, %r3, %r7;
	@%p3 bra 	$L__BB0_6;
	shl.b32 	%r13, %r7, 2;
	add.s32 	%r14, %r5, %r13;
	ld.shared.u32 	%r15, [%r14];
	ld.shared.u32 	%r16, [%r5];
	add.s32 	%r17, %r16, %r15;
	st.shared.u32 	[%r5], %r17;
$L__BB0_6:
	bar.sync 	0;
	setp.gt.u32 	%p4, %r19, 3;
	mov.u32 	%r19, %r7;
	@%p4 bra 	$L__BB0_4;
$L__BB0_7:
	setp.ne.s32 	%p5, %r3, 0;
	@%p5 bra 	$L__BB0_9;
	ld.shared.u32 	%r18, [sharedData];
	cvta.to.global.u64 	%rd6, %rd1;
	mul.wide.u32 	%rd7, %r1, 4;
	add.s64 	%rd8, %rd6, %rd7;
	st.global.u32 	[%rd8], %r18;
$L__BB0_9:
	ret;

}


// ===== COMPILED SASS (sm_100) =====

	.target	sm_100

	.elftype	@"ET_EXEC"


//--------------------- .note.nv.tkinfo           --------------------------
	.section	.note.nv.tkinfo,"",@"SHT_NOTE"
	.sectionflags	@"SHF_NOTE_NV_TKINFO"
	.tkinfo
        /*0018*/ 	.word	0x00000002
        /*0030*/ 	.string	""
        /*0030*/ 	.string	"ptxas"
        /*0030*/ 	.string	"Cuda compilation tools, release 13.0, V13.0.88"
        /*0030*/ 	.string	"Build cuda_13.0.r13.0/compiler.36424714_0"
        /*0030*/ 	.string	"-arch sm_100 -m 64 "



//--------------------- .note.nv.cuinfo           --------------------------
	.section	.note.nv.cuinfo,"",@"SHT_NOTE"
	.sectionflags	@"SHF_NOTE_NV_CUINFO"
        /*0018*/ 	.short	0x0002
        /*001a*/ 	.short	0x0064
        /*001c*/ 	.short	0x0082
	.zero		2


//--------------------- .nv.info                  --------------------------
	.section	.nv.info,"",@"SHT_CUDA_INFO"
	.align	4


	//----- nvinfo : EIATTR_REGCOUNT
	.align		4
        /*0000*/ 	.byte	0x04, 0x2f
        /*0002*/ 	.short	(.L_1 - .L_0)
	.align		4
.L_0:
        /*0004*/ 	.word	index@(_Z14sumBlockKernelPiS_i)
        /*0008*/ 	.word	0x0000000a


	//----- nvinfo : EIATTR_FRAME_SIZE
	.align		4
.L_1:
        /*000c*/ 	.byte	0x04, 0x11
        /*000e*/ 	.short	(.L_3 - .L_2)
	.align		4
.L_2:
        /*0010*/ 	.word	index@(_Z14sumBlockKernelPiS_i)
        /*0014*/ 	.word	0x00000000


	//----- nvinfo : EIATTR_MIN_STACK_SIZE
	.align		4
.L_3:
        /*0018*/ 	.byte	0x04, 0x12
        /*001a*/ 	.short	(.L_5 - .L_4)
	.align		4
.L_4:
        /*001c*/ 	.word	index@(_Z14sumBlockKernelPiS_i)
        /*0020*/ 	.word	0x00000000
.L_5:


//--------------------- .nv.compat                --------------------------
	.section	.nv.compat,"",@"SHT_CUDA_COMPAT_INFO"
	.align	4
        /*0000*/ 	.byte	0x02, 0x09, 0x00, 0x00, 0x02, 0x02, 0x01, 0x00, 0x02, 0x05, 0x05, 0x00, 0x03, 0x07, 0x01, 0x01
        /*0010*/ 	.byte	0x02, 0x03, 0x00, 0x00, 0x02, 0x06, 0x01, 0x00, 0x04, 0x0b, 0x08, 0x00, 0x09, 0x00, 0x00, 0x00
        /*0020*/ 	.byte	0x00, 0x00, 0x00, 0x00


//--------------------- .nv.info._Z14sumBlockKernelPiS_i --------------------------
	.section	.nv.info._Z14sumBlockKernelPiS_i,"",@"SHT_CUDA_INFO"
	.sectionflags	@""
	.align	4


	//----- nvinfo : EIATTR_CUDA_API_VERSION
	.align		4
        /*0000*/ 	.byte	0x04, 0x37
        /*0002*/ 	.short	(.L_7 - .L_6)
.L_6:
        /*0004*/ 	.word	0x00000082


	//----- nvinfo : EIATTR_KPARAM_INFO
	.align		4
.L_7:
        /*0008*/ 	.byte	0x04, 0x17
        /*000a*/ 	.short	(.L_9 - .L_8)
.L_8:
        /*000c*/ 	.word	0x00000000
        /*0010*/ 	.short	0x0002
        /*0012*/ 	.short	0x0010
        /*0014*/ 	.byte	0x00, 0xf0, 0x11, 0x00


	//----- nvinfo : EIATTR_KPARAM_INFO
	.align		4
.L_9:
        /*0018*/ 	.byte	0x04, 0x17
        /*001a*/ 	.short	(.L_11 - .L_10)
.L_10:
        /*001c*/ 	.word	0x00000000
        /*0020*/ 	.short	0x0001
        /*0022*/ 	.short	0x0008
        /*0024*/ 	.byte	0x00, 0xf5, 0x21, 0x00


	//----- nvinfo : EIATTR_KPARAM_INFO
	.align		4
.L_11:
        /*0028*/ 	.byte	0x04, 0x17
        /*002a*/ 	.short	(.L_13 - .L_12)
.L_12:
        /*002c*/ 	.word	0x00000000
        /*0030*/ 	.short	0x0000
        /*0032*/ 	.short	0x0000
        /*0034*/ 	.byte	0x00, 0xf5, 0x21, 0x00


	//----- nvinfo : EIATTR_SPARSE_MMA_MASK
	.align		4
.L_13:
        /*0038*/ 	.byte	0x03, 0x50
        /*003a*/ 	.short	0x0000


	//----- nvinfo : EIATTR_MAXREG_COUNT
	.align		4
        /*003c*/ 	.byte	0x03, 0x1b
        /*003e*/ 	.short	0x00ff


	//----- nvinfo : EIATTR_NUM_BARRIERS
	.align		4
        /*0040*/ 	.byte	0x02, 0x4c
        /*0042*/ 	.byte	0x01
	.zero		1


	//----- nvinfo : EIATTR_MERCURY_ISA_VERSION
	.align		4
        /*0044*/ 	.byte	0x03, 0x5f
        /*0046*/ 	.short	0x0101


	//----- nvinfo : EIATTR_VRC_CTA_INIT_COUNT
	.align		4
        /*0048*/ 	.byte	0x02, 0x4a
	.zero		1
	.zero		1


	//----- nvinfo : EIATTR_EXIT_INSTR_OFFSETS
	.align		4
        /*004c*/ 	.byte	0x04, 0x1c
        /*004e*/ 	.short	(.L_15 - .L_14)


	//   ....[0]....
.L_14:
        /*0050*/ 	.word	0x00000210


	//   ....[1]....
        /*0054*/ 	.word	0x00000290


	//----- nvinfo : EIATTR_CBANK_PARAM_SIZE
	.align		4
.L_15:
        /*0058*/ 	.byte	0x03, 0x19
        /*005a*/ 	.short	0x0014


	//----- nvinfo : EIATTR_PARAM_CBANK
	.align		4
        /*005c*/ 	.byte	0x04, 0x0a
        /*005e*/ 	.short	(.L_17 - .L_16)
	.align		4
.L_16:
        /*0060*/ 	.word	index@(.nv.constant0._Z14sumBlockKernelPiS_i)
        /*0064*/ 	.short	0x0380
        /*0066*/ 	.short	0x0014


	//----- nvinfo : EIATTR_SW_WAR
	.align		4
.L_17:
        /*0068*/ 	.byte	0x04, 0x36
        /*006a*/ 	.short	(.L_19 - .L_18)
.L_18:
        /*006c*/ 	.word	0x00000008
.L_19:


//--------------------- .nv.callgraph             --------------------------
	.section	.nv.callgraph,"",@"SHT_CUDA_CALLGRAPH"
	.align	4
	.sectionentsize	8
	.align		4
        /*0000*/ 	.word	0x00000000
	.align		4
        /*0004*/ 	.word	0xffffffff
	.align		4
        /*0008*/ 	.word	0x00000000
	.align		4
        /*000c*/ 	.word	0xfffffffe
	.align		4
        /*0010*/ 	.word	0x00000000
	.align		4
        /*0014*/ 	.word	0xfffffffd
	.align		4
        /*0018*/ 	.word	0x00000000
	.align		4
        /*001c*/ 	.word	0xfffffffc


//--------------------- .text._Z14sumBlockKernelPiS_i --------------------------
	.section	.text._Z14sumBlockKernelPiS_i,"ax",@progbits
	.align	128
        .global         _Z14sumBlockKernelPiS_i
        .type           _Z14sumBlockKernelPiS_i,@function
        .size           _Z14sumBlockKernelPiS_i,(.L_x_3 - _Z14sumBlockKernelPiS_i)
        .other          _Z14sumBlockKernelPiS_i,@"STO_CUDA_ENTRY STV_DEFAULT"
_Z14sumBlockKernelPiS_i:
.text._Z14sumBlockKernelPiS_i:
[----:B------:R-:W-:Y:S01]  /*0000*/  LDC R1, c[0x0][0x37c] ;  /* 0x0000df00ff017b82 */ /* 0x000fe20000000800 */
[----:B------:R-:W0:Y:S01]  /*0010*/  S2R R7, SR_CTAID.X ;  /* 0x0000000000077919 */ /* 0x000e220000002500 */
[----:B------:R-:W0:Y:S01]  /*0020*/  LDCU UR8, c[0x0][0x360] ;  /* 0x00006c00ff0877ac */ /* 0x000e220008000800 */
[----:B------:R-:W0:Y:S01]  /*0030*/  S2R R6, SR_TID.X ;  /* 0x0000000000067919 */ /* 0x000e220000002100 */
[----:B------:R-:W1:Y:S01]  /*0040*/  LDCU UR4, c[0x0][0x390] ;  /* 0x00007200ff0477ac */ /* 0x000e620008000800 */
[----:B------:R-:W2:Y:S01]  /*0050*/  LDCU.64 UR6, c[0x0][0x358] ;  /* 0x00006b00ff0677ac */ /* 0x000ea20008000a00 */
[----:B0-----:R-:W-:-:S05]  /*0060*/  IMAD R5, R7, UR8, R6 ;  /* 0x0000000807057c24 */ /* 0x001fca000f8e0206 */
[----:B-1----:R-:W-:-:S13]  /*0070*/  ISETP.GE.AND P1, PT, R5, UR4, PT ;  /* 0x0000000405007c0c */ /* 0x002fda000bf26270 */
[----:B------:R-:W0:Y:S02]  /*0080*/  @!P1 LDC.64 R2, c[0x0][0x388] ;  /* 0x0000e200ff029b82 */ /* 0x000e240000000a00 */
[----:B0-----:R-:W-:-:S06]  /*0090*/  @!P1 IMAD.WIDE R2, R5, 0x4, R2 ;  /* 0x0000000405029825 */ /* 0x001fcc00078e0202 */
[----:B--2---:R-:W2:Y:S01]  /*00a0*/  @!P1 LDG.E R3, desc[UR6][R2.64] ;  /* 0x0000000602039981 */ /* 0x004ea2000c1e1900 */
[----:B------:R-:W0:Y:S01]  /*00b0*/  S2UR UR5, SR_CgaCtaId ;  /* 0x00000000000579c3 */ /* 0x000e220000008800 */
[----:B------:R-:W-:Y:S01]  /*00c0*/  IMAD.U32 R4, RZ, RZ, UR8 ;  /* 0x00000008ff047e24 */ /* 0x000fe2000f8e00ff */
[----:B------:R-:W-:Y:S01]  /*00d0*/  UMOV UR4, 0x400 ;  /* 0x0000040000047882 */ /* 0x000fe20000000000 */
[----:B------:R-:W-:-:S03]  /*00e0*/  ISETP.NE.AND P0, PT, R6, RZ, PT ;  /* 0x000000ff0600720c */ /* 0x000fc60003f05270 */
[----:B------:R-:W-:Y:S01]  /*00f0*/  ISETP.GE.U32.AND P2, PT, R4, 0x2, PT ;  /* 0x000000020400780c */ /* 0x000fe20003f46070 */
[----:B0-----:R-:W-:-:S06]  /*0100*/  ULEA UR4, UR5, UR4, 0x18 ;  /* 0x0000000405047291 */ /* 0x001fcc000f8ec0ff */
[----:B------:R-:W-:-:S05]  /*0110*/  LEA R0, R6, UR4, 0x2 ;  /* 0x0000000406007c11 */ /* 0x000fca000f8e10ff */
[----:B--2---:R0:W-:Y:S04]  /*0120*/  @!P1 STS [R0], R3 ;  /* 0x0000000300009388 */ /* 0x0041e80000000800 */
[----:B------:R0:W-:Y:S01]  /*0130*/  @P1 STS [R0], RZ ;  /* 0x000000ff00001388 */ /* 0x0001e20000000800 */
[----:B------:R-:W-:Y:S06]  /*0140*/  BAR.SYNC.DEFER_BLOCKING 0x0 ;  /* 0x0000000000007b1d */ /* 0x000fec0000010000 */
[----:B------:R-:W-:Y:S05]  /*0150*/  @!P2 BRA `(.L_x_0) ;  /* 0x00000000002ca947 */ /* 0x000fea0003800000 */
.L_x_1:
[----:B------:R-:W-:-:S04]  /*0160*/  SHF.R.U32.HI R5, RZ, 0x1, R4 ;  /* 0x00000001ff057819 */ /* 0x000fc80000011604 */
[----:B------:R-:W-:-:S13]  /*0170*/  ISETP.GE.U32.AND P1, PT, R6, R5, PT ;  /* 0x000000050600720c */ /* 0x000fda0003f26070 */
[----:B------:R-:W-:Y:S01]  /*0180*/  @!P1 IMAD R2, R5, 0x4, R0 ;  /* 0x0000000405029824 */ /* 0x000fe200078e0200 */
[----:B0-----:R-:W-:Y:S05]  /*0190*/  @!P1 LDS R3, [R0] ;  /* 0x0000000000039984 */ /* 0x001fea0000000800 */
[----:B------:R-:W0:Y:S02]  /*01a0*/  @!P1 LDS R2, [R2] ;  /* 0x0000000002029984 */ /* 0x000e240000000800 */
[----:B0-----:R-:W-:-:S05]  /*01b0*/  @!P1 IMAD.IADD R3, R2, 0x1, R3 ;  /* 0x0000000102039824 */ /* 0x001fca00078e0203 */
[----:B------:R1:W-:Y:S01]  /*01c0*/  @!P1 STS [R0], R3 ;  /* 0x0000000300009388 */ /* 0x0003e20000000800 */
[----:B------:R-:W-:Y:S01]  /*01d0*/  BAR.SYNC.DEFER_BLOCKING 0x0 ;  /* 0x0000000000007b1d */ /* 0x000fe20000010000 */
[----:B------:R-:W-:Y:S01]  /*01e0*/  ISETP.GT.U32.AND P1, PT, R4, 0x3, PT ;  /* 0x000000030400780c */ /* 0x000fe20003f24070 */
[----:B------:R-:W-:-:S12]  /*01f0*/  IMAD.MOV.U32 R4, RZ, RZ, R5 ;  /* 0x000000ffff047224 */ /* 0x000fd800078e0005 */
[----:B-1----:R-:W-:Y:S05]  /*0200*/  @P1 BRA `(.L_x_1) ;  /* 0xfffffffc00d41947 */ /* 0x002fea000383ffff */
.L_x_0:
[----:B------:R-:W-:Y:S05]  /*0210*/  @P0 EXIT ;  /* 0x000000000000094d */ /* 0x000fea0003800000 */
[----:B------:R-:W1:Y:S01]  /*0220*/  S2UR UR5, SR_CgaCtaId ;  /* 0x00000000000579c3 */ /* 0x000e620000008800 */
[----:B------:R-:W-:-:S07]  /*0230*/  UMOV UR4, 0x400 ;  /* 0x0000040000047882 */ /* 0x000fce0000000000 */
[----:B0-----:R-:W0:Y:S01]  /*0240*/  LDC.64 R2, c[0x0][0x380] ;  /* 0x0000e000ff027b82 */ /* 0x001e220000000a00 */
[----:B-1----:R-:W-:Y:S01]  /*0250*/  ULEA UR4, UR5, UR4, 0x18 ;  /* 0x0000000405047291 */ /* 0x002fe2000f8ec0ff */
[----:B0-----:R-:W-:-:S08]  /*0260*/  IMAD.WIDE.U32 R2, R7, 0x4, R2 ;  /* 0x0000000407027825 */ /* 0x001fd000078e0002 */
[----:B------:R-:W0:Y:S04]  /*0270*/  LDS R5, [UR4] ;  /* 0x00000004ff057984 */ /* 0x000e280008000800 */
[----:B0-----:R-:W-:Y:S01]  /*0280*/  STG.E desc[UR6][R2.64], R5 ;  /* 0x0000000502007986 */ /* 0x001fe2000c101906 */
[----:B------:R-:W-:Y:S05]  /*0290*/  EXIT ;  /* 0x000000000000794d */ /* 0x000fea0003800000 */
.L_x_2:
[----:B------:R-:W-:-:S00]  /*02a0*/  BRA `(.L_x_2) ;  /* 0xfffffffc00fc7947 */ /* 0x000fc0000383ffff */
[----:B------:R-:W-:-:S00]  /*02b0*/  NOP ;  /* 0x0000000000007918 */ /* 0x000fc00000000000 */
        /* <DEDUP_REMOVED lines=12> */
.L_x_3:


//--------------------- .nv.shared._Z14sumBlockKernelPiS_i --------------------------
	.section	.nv.shared._Z14sumBlockKernelPiS_i,"aw",@nobits
	.sectionflags	@""
	.align	16
	.zero		1024


//--------------------- .nv.shared.reserved.0     --------------------------
	.section	.nv.shared.reserved.0,"aw",@nobits
	.weak		__nv_reservedSMEM_offset_0_alias
	.size		__nv_reservedSMEM_offset_0_alias, 0, 64
	.other		__nv_reservedSMEM_offset_0_alias,@"STO_CUDA_RESERVED_SHARED STV_DEFAULT"
__nv_reservedSMEM_offset_0_alias:
	.zero		0
	.zero		64


//--------------------- .nv.constant0._Z14sumBlockKernelPiS_i --------------------------
	.section	.nv.constant0._Z14sumBlockKernelPiS_i,"a",@progbits
	.sectionflags	@""
	.align	4
.nv.constant0._Z14sumBlockKernelPiS_i:
	.zero		916


//--------------------- SYMBOLS --------------------------

	.type		.nv.reservedSmem.offset0,@object
	.size		.nv.reservedSmem.offset0,0x4
	.type		.nv.reservedSmem.cap,@object
	.size		.nv.reservedSmem.cap,0x4
